//
// Generated by NVIDIA NVVM Compiler
//
// Compiler Build ID: CL-36424714
// Cuda compilation tools, release 13.0, V13.0.88
// Based on NVVM 20.0.0
//

.version 9.0
.target sm_100
.address_size 64

	// .globl	_Z12TestLDMatrixv
.extern .func  (.param .b32 func_retval0) vprintf
(
	.param .b64 vprintf_param_0,
	.param .b64 vprintf_param_1
)
;
// _ZZ12TestLDMatrixvE1M has been demoted
.global .align 1 .b8 $str[5] = {32, 37, 54, 100};
.global .align 1 .b8 $str$1[2] = {10};
.global .align 1 .b8 $str$2[68] = {79, 70, 70, 83, 69, 84, 32, 37, 52, 100, 32, 32, 116, 105, 100, 58, 32, 37, 51, 100, 32, 124, 32, 65, 32, 124, 32, 37, 54, 100, 32, 37, 54, 100, 32, 124, 32, 37, 54, 100, 32, 37, 54, 100, 32, 124, 32, 37, 54, 100, 32, 37, 54, 100, 32, 124, 32, 37, 54, 100, 32, 37, 54, 100, 32, 124, 10};

.visible .entry _Z12TestLDMatrixv()
{
	.local .align 8 .b8 	__local_depot0[40];
	.reg .b64 	%SP;
	.reg .b64 	%SPL;
	.reg .pred 	%p<4>;
	.reg .b16 	%rs<82>;
	.reg .b32 	%r<88>;
	.reg .b64 	%rd<13>;
	// demoted variable
	.shared .align 2 .b8 _ZZ12TestLDMatrixvE1M[2048];
	mov.u64 	%SPL, __local_depot0;
	cvta.local.u64 	%SP, %SPL;
	mov.u32 	%r7, %tid.x;
	setp.ne.s32 	%p1, %r7, 0;
	@%p1 bra 	$L__BB0_5;
	mov.b32 	%r85, 0;
	mov.u32 	%r27, _ZZ12TestLDMatrixvE1M;
	add.u64 	%rd1, %SP, 0;
	mov.u64 	%rd3, $str;
	mov.u64 	%rd5, $str$1;
	mov.u32 	%r86, %r85;
$L__BB0_2:
	cvt.u16.u32 	%rs49, %r85;
	mul.lo.s16 	%rs50, %rs49, 10000;
	add.s16 	%rs81, %rs50, 10116;
	add.s16 	%rs80, %rs50, 10115;
	add.s16 	%rs79, %rs50, 10114;
	add.s16 	%rs78, %rs50, 10113;
	add.s16 	%rs77, %rs50, 10112;
	add.s16 	%rs76, %rs50, 10111;
	add.s16 	%rs75, %rs50, 10110;
	add.s16 	%rs74, %rs50, 10109;
	add.s16 	%rs73, %rs50, 10108;
	add.s16 	%rs72, %rs50, 10107;
	add.s16 	%rs71, %rs50, 10106;
	add.s16 	%rs70, %rs50, 10105;
	add.s16 	%rs69, %rs50, 10104;
	add.s16 	%rs68, %rs50, 10103;
	add.s16 	%rs67, %rs50, 10102;
	add.s16 	%rs66, %rs50, 10101;
	mov.b32 	%r87, 16;
	shl.b32 	%r26, %r86, 1;
	add.s32 	%r28, %r27, %r26;
$L__BB0_3:
	cvt.u32.u16 	%r10, %rs81;
	cvt.u32.u16 	%r11, %rs80;
	cvt.u32.u16 	%r12, %rs79;
	cvt.u32.u16 	%r13, %rs78;
	cvt.u32.u16 	%r14, %rs77;
	cvt.u32.u16 	%r15, %rs76;
	cvt.u32.u16 	%r16, %rs75;
	cvt.u32.u16 	%r17, %rs74;
	cvt.u32.u16 	%r18, %rs73;
	cvt.u32.u16 	%r19, %rs72;
	cvt.u32.u16 	%r20, %rs71;
	cvt.u32.u16 	%r21, %rs70;
	cvt.u32.u16 	%r22, %rs69;
	cvt.u32.u16 	%r23, %rs68;
	cvt.u32.u16 	%r24, %rs67;
	cvt.u32.u16 	%r25, %rs66;
	add.s16 	%rs51, %rs81, -15;
	add.s32 	%r29, %r28, %r87;
	st.shared.u16 	[%r29+-16], %rs51;
	cvta.to.local.u64 	%rd2, %rd1;
	st.local.u32 	[%rd2], %r25;
	cvta.global.u64 	%rd4, %rd3;
	{ // callseq 0, 0
	.param .b64 param0;
	st.param.b64 	[param0], %rd4;
	.param .b64 param1;
	st.param.b64 	[param1], %rd1;
	.param .b32 retval0;
	call.uni (retval0), 
	vprintf, 
	(
	param0, 
	param1
	);
	ld.param.b32 	%r30, [retval0];
	} // callseq 0
	add.s16 	%rs52, %rs81, -14;
	st.shared.u16 	[%r29+-14], %rs52;
	st.local.u32 	[%rd2], %r24;
	{ // callseq 1, 0
	.param .b64 param0;
	st.param.b64 	[param0], %rd4;
	.param .b64 param1;
	st.param.b64 	[param1], %rd1;
	.param .b32 retval0;
	call.uni (retval0), 
	vprintf, 
	(
	param0, 
	param1
	);
	ld.param.b32 	%r32, [retval0];
	} // callseq 1
	add.s16 	%rs53, %rs81, -13;
	st.shared.u16 	[%r29+-12], %rs53;
	st.local.u32 	[%rd2], %r23;
	{ // callseq 2, 0
	.param .b64 param0;
	st.param.b64 	[param0], %rd4;
	.param .b64 param1;
	st.param.b64 	[param1], %rd1;
	.param .b32 retval0;
	call.uni (retval0), 
	vprintf, 
	(
	param0, 
	param1
	);
	ld.param.b32 	%r34, [retval0];
	} // callseq 2
	add.s16 	%rs54, %rs81, -12;
	st.shared.u16 	[%r29+-10], %rs54;
	st.local.u32 	[%rd2], %r22;
	{ // callseq 3, 0
	.param .b64 param0;
	st.param.b64 	[param0], %rd4;
	.param .b64 param1;
	st.param.b64 	[param1], %rd1;
	.param .b32 retval0;
	call.uni (retval0), 
	vprintf, 
	(
	param0, 
	param1
	);
	ld.param.b32 	%r36, [retval0];
	} // callseq 3
	add.s16 	%rs55, %rs81, -11;
	st.shared.u16 	[%r29+-8], %rs55;
	st.local.u32 	[%rd2], %r21;
	{ // callseq 4, 0
	.param .b64 param0;
	st.param.b64 	[param0], %rd4;
	.param .b64 param1;
	st.param.b64 	[param1], %rd1;
	.param .b32 retval0;
	call.uni (retval0), 
	vprintf, 
	(
	param0, 
	param1
	);
	ld.param.b32 	%r38, [retval0];
	} // callseq 4
	add.s16 	%rs56, %rs81, -10;
	st.shared.u16 	[%r29+-6], %rs56;
	st.local.u32 	[%rd2], %r20;
	{ // callseq 5, 0
	.param .b64 param0;
	st.param.b64 	[param0], %rd4;
	.param .b64 param1;
	st.param.b64 	[param1], %rd1;
	.param .b32 retval0;
	call.uni (retval0), 
	vprintf, 
	(
	param0, 
	param1
	);
	ld.param.b32 	%r40, [retval0];
	} // callseq 5
	add.s16 	%rs57, %rs81, -9;
	st.shared.u16 	[%r29+-4], %rs57;
	st.local.u32 	[%rd2], %r19;
	{ // callseq 6, 0
	.param .b64 param0;
	st.param.b64 	[param0], %rd4;
	.param .b64 param1;
	st.param.b64 	[param1], %rd1;
	.param .b32 retval0;
	call.uni (retval0), 
	vprintf, 
	(
	param0, 
	param1
	);
	ld.param.b32 	%r42, [retval0];
	} // callseq 6
	add.s16 	%rs58, %rs81, -8;
	st.shared.u16 	[%r29+-2], %rs58;
	st.local.u32 	[%rd2], %r18;
	{ // callseq 7, 0
	.param .b64 param0;
	st.param.b64 	[param0], %rd4;
	.param .b64 param1;
	st.param.b64 	[param1], %rd1;
	.param .b32 retval0;
	call.uni (retval0), 
	vprintf, 
	(
	param0, 
	param1
	);
	ld.param.b32 	%r44, [retval0];
	} // callseq 7
	add.s16 	%rs59, %rs81, -7;
	st.shared.u16 	[%r29], %rs59;
	st.local.u32 	[%rd2], %r17;
	{ // callseq 8, 0
	.param .b64 param0;
	st.param.b64 	[param0], %rd4;
	.param .b64 param1;
	st.param.b64 	[param1], %rd1;
	.param .b32 retval0;
	call.uni (retval0), 
	vprintf, 
	(
	param0, 
	param1
	);
	ld.param.b32 	%r46, [retval0];
	} // callseq 8
	add.s16 	%rs60, %rs81, -6;
	st.shared.u16 	[%r29+2], %rs60;
	st.local.u32 	[%rd2], %r16;
	{ // callseq 9, 0
	.param .b64 param0;
	st.param.b64 	[param0], %rd4;
	.param .b64 param1;
	st.param.b64 	[param1], %rd1;
	.param .b32 retval0;
	call.uni (retval0), 
	vprintf, 
	(
	param0, 
	param1
	);
	ld.param.b32 	%r48, [retval0];
	} // callseq 9
	add.s16 	%rs61, %rs81, -5;
	st.shared.u16 	[%r29+4], %rs61;
	st.local.u32 	[%rd2], %r15;
	{ // callseq 10, 0
	.param .b64 param0;
	st.param.b64 	[param0], %rd4;
	.param .b64 param1;
	st.param.b64 	[param1], %rd1;
	.param .b32 retval0;
	call.uni (retval0), 
	vprintf, 
	(
	param0, 
	param1
	);
	ld.param.b32 	%r50, [retval0];
	} // callseq 10
	add.s16 	%rs62, %rs81, -4;
	st.shared.u16 	[%r29+6], %rs62;
	st.local.u32 	[%rd2], %r14;
	{ // callseq 11, 0
	.param .b64 param0;
	st.param.b64 	[param0], %rd4;
	.param .b64 param1;
	st.param.b64 	[param1], %rd1;
	.param .b32 retval0;
	call.uni (retval0), 
	vprintf, 
	(
	param0, 
	param1
	);
	ld.param.b32 	%r52, [retval0];
	} // callseq 11
	add.s16 	%rs63, %rs81, -3;
	st.shared.u16 	[%r29+8], %rs63;
	st.local.u32 	[%rd2], %r13;
	{ // callseq 12, 0
	.param .b64 param0;
	st.param.b64 	[param0], %rd4;
	.param .b64 param1;
	st.param.b64 	[param1], %rd1;
	.param .b32 retval0;
	call.uni (retval0), 
	vprintf, 
	(
	param0, 
	param1
	);
	ld.param.b32 	%r54, [retval0];
	} // callseq 12
	add.s16 	%rs64, %rs81, -2;
	st.shared.u16 	[%r29+10], %rs64;
	st.local.u32 	[%rd2], %r12;
	{ // callseq 13, 0
	.param .b64 param0;
	st.param.b64 	[param0], %rd4;
	.param .b64 param1;
	st.param.b64 	[param1], %rd1;
	.param .b32 retval0;
	call.uni (retval0), 
	vprintf, 
	(
	param0, 
	param1
	);
	ld.param.b32 	%r56, [retval0];
	} // callseq 13
	add.s16 	%rs65, %rs81, -1;
	st.shared.u16 	[%r29+12], %rs65;
	st.local.u32 	[%rd2], %r11;
	{ // callseq 14, 0
	.param .b64 param0;
	st.param.b64 	[param0], %rd4;
	.param .b64 param1;
	st.param.b64 	[param1], %rd1;
	.param .b32 retval0;
	call.uni (retval0), 
	vprintf, 
	(
	param0, 
	param1
	);
	ld.param.b32 	%r58, [retval0];
	} // callseq 14
	st.shared.u16 	[%r29+14], %rs81;
	st.local.u32 	[%rd2], %r10;
	{ // callseq 15, 0
	.param .b64 param0;
	st.param.b64 	[param0], %rd4;
	.param .b64 param1;
	st.param.b64 	[param1], %rd1;
	.param .b32 retval0;
	call.uni (retval0), 
	vprintf, 
	(
	param0, 
	param1
	);
	ld.param.b32 	%r60, [retval0];
	} // callseq 15
	cvta.global.u64 	%rd6, %rd5;
	{ // callseq 16, 0
	.param .b64 param0;
	st.param.b64 	[param0], %rd6;
	.param .b64 param1;
	st.param.b64 	[param1], 0;
	.param .b32 retval0;
	call.uni (retval0), 
	vprintf, 
	(
	param0, 
	param1
	);
	ld.param.b32 	%r62, [retval0];
	} // callseq 16
	add.s32 	%r87, %r87, 32;
	add.s16 	%rs81, %rs81, 100;
	add.s16 	%rs80, %rs80, 100;
	add.s16 	%rs79, %rs79, 100;
	add.s16 	%rs78, %rs78, 100;
	add.s16 	%rs77, %rs77, 100;
	add.s16 	%rs76, %rs76, 100;
	add.s16 	%rs75, %rs75, 100;
	add.s16 	%rs74, %rs74, 100;
	add.s16 	%rs73, %rs73, 100;
	add.s16 	%rs72, %rs72, 100;
	add.s16 	%rs71, %rs71, 100;
	add.s16 	%rs70, %rs70, 100;
	add.s16 	%rs69, %rs69, 100;
	add.s16 	%rs68, %rs68, 100;
	add.s16 	%rs67, %rs67, 100;
	add.s16 	%rs66, %rs66, 100;
	setp.ne.s32 	%p2, %r87, 528;
	@%p2 bra 	$L__BB0_3;
	cvta.global.u64 	%rd8, %rd5;
	{ // callseq 17, 0
	.param .b64 param0;
	st.param.b64 	[param0], %rd8;
	.param .b64 param1;
	st.param.b64 	[param1], 0;
	.param .b32 retval0;
	call.uni (retval0), 
	vprintf, 
	(
	param0, 
	param1
	);
	ld.param.b32 	%r64, [retval0];
	} // callseq 17
	add.s32 	%r85, %r85, 1;
	setp.ne.s32 	%p3, %r85, 4;
	add.s32 	%r86, %r86, 256;
	@%p3 bra 	$L__BB0_2;
$L__BB0_5:
	bar.sync 	0;
	mov.u32 	%r71, %tid.x;
	shl.b32 	%r72, %r71, 5;
	shl.b32 	%r73, %r71, 6;
	mov.u32 	%r74, _ZZ12TestLDMatrixvE1M;
	add.s32 	%r70, %r74, %r73;
	// begin inline asm
	ldmatrix.sync.aligned.x4.trans.m8n8.shared.b16 {%r66, %r67, %r68, %r69}, [%r70];

	// end inline asm
	shr.u32 	%r75, %r66, 16;
	shr.u32 	%r76, %r67, 16;
	shr.u32 	%r77, %r68, 16;
	shr.u32 	%r78, %r69, 16;
	and.b32  	%r79, %r66, 65535;
	and.b32  	%r80, %r67, 65535;
	and.b32  	%r81, %r68, 65535;
	and.b32  	%r82, %r69, 65535;
	add.u64 	%rd9, %SP, 0;
	add.u64 	%rd10, %SPL, 0;
	st.local.v2.u32 	[%rd10], {%r72, %r71};
	st.local.v2.u32 	[%rd10+8], {%r79, %r75};
	st.local.v2.u32 	[%rd10+16], {%r80, %r76};
	st.local.v2.u32 	[%rd10+24], {%r81, %r77};
	st.local.v2.u32 	[%rd10+32], {%r82, %r78};
	mov.u64 	%rd11, $str$2;
	cvta.global.u64 	%rd12, %rd11;
	{ // callseq 18, 0
	.param .b64 param0;
	st.param.b64 	[param0], %rd12;
	.param .b64 param1;
	st.param.b64 	[param1], %rd9;
	.param .b32 retval0;
	call.uni (retval0), 
	vprintf, 
	(
	param0, 
	param1
	);
	ld.param.b32 	%r83, [retval0];
	} // callseq 18
	ret;

}


// ===== COMPILED SASS (sm_100) =====

	.target	sm_100

	.elftype	@"ET_EXEC"


//--------------------- .note.nv.tkinfo           --------------------------
	.section	.note.nv.tkinfo,"",@"SHT_NOTE"
	.sectionflags	@"SHF_NOTE_NV_TKINFO"
	.tkinfo
        /*0018*/ 	.word	0x00000002
        /*0030*/ 	.string	""
        /*0030*/ 	.string	"ptxas"
        /*0030*/ 	.string	"Cuda compilation tools, release 13.0, V13.0.88"
        /*0030*/ 	.string	"Build cuda_13.0.r13.0/compiler.36424714_0"
        /*0030*/ 	.string	"-arch sm_100 -m 64 "



//--------------------- .note.nv.cuinfo           --------------------------
	.section	.note.nv.cuinfo,"",@"SHT_NOTE"
	.sectionflags	@"SHF_NOTE_NV_CUINFO"
        /*0018*/ 	.short	0x0002
        /*001a*/ 	.short	0x0064
        /*001c*/ 	.short	0x0082
	.zero		2


//--------------------- .nv.info                  --------------------------
	.section	.nv.info,"",@"SHT_CUDA_INFO"
	.align	4


	//----- nvinfo : EIATTR_REGCOUNT
	.align		4
        /*0000*/ 	.byte	0x04, 0x2f
        /*0002*/ 	.short	(.L_4 - .L_3)
	.align		4
.L_3:
        /*0004*/ 	.word	index@(_Z12TestLDMatrixv)
        /*0008*/ 	.word	0x0000002e


	//----- nvinfo : EIATTR_FRAME_SIZE
	.align		4
.L_4:
        /*000c*/ 	.byte	0x04, 0x11
        /*000e*/ 	.short	(.L_6 - .L_5)
	.align		4
.L_5:
        /*0010*/ 	.word	index@(_Z12TestLDMatrixv)
        /*0014*/ 	.word	0x00000028


	//----- nvinfo : EIATTR_MIN_STACK_SIZE
	.align		4
.L_6:
        /*0018*/ 	.byte	0x04, 0x12
        /*001a*/ 	.short	(.L_8 - .L_7)
	.align		4
.L_7:
        /*001c*/ 	.word	index@(_Z12TestLDMatrixv)
        /*0020*/ 	.word	0x00000028
.L_8:


//--------------------- .nv.compat                --------------------------
	.section	.nv.compat,"",@"SHT_CUDA_COMPAT_INFO"
	.align	4
        /*0000*/ 	.byte	0x02, 0x09, 0x00, 0x00, 0x02, 0x02, 0x01, 0x00, 0x02, 0x05, 0x05, 0x00, 0x03, 0x07, 0x01, 0x01
        /*0010*/ 	.byte	0x02, 0x03, 0x00, 0x00, 0x02, 0x06, 0x01, 0x00, 0x04, 0x0b, 0x08, 0x00, 0x09, 0x00, 0x00, 0x00
        /*0020*/ 	.byte	0x00, 0x00, 0x00, 0x00


//--------------------- .nv.info._Z12TestLDMatrixv --------------------------
	.section	.nv.info._Z12TestLDMatrixv,"",@"SHT_CUDA_INFO"
	.sectionflags	@""
	.align	4


	//----- nvinfo : EIATTR_CUDA_API_VERSION
	.align		4
        /*0000*/ 	.byte	0x04, 0x37
        /*0002*/ 	.short	(.L_10 - .L_9)
.L_9:
        /*0004*/ 	.word	0x00000082


	//----- nvinfo : EIATTR_SPARSE_MMA_MASK
	.align		4
.L_10:
        /*0008*/ 	.byte	0x03, 0x50
        /*000a*/ 	.short	0x0000


	//----- nvinfo : EIATTR_MAXREG_COUNT
	.align		4
        /*000c*/ 	.byte	0x03, 0x1b
        /*000e*/ 	.short	0x00ff


	//----- nvinfo : EIATTR_NUM_BARRIERS
	.align		4
        /*0010*/ 	.byte	0x02, 0x4c
        /*0012*/ 	.byte	0x01
	.zero		1


	//----- nvinfo : EIATTR_EXTERNS
	.align		4
        /*0014*/ 	.byte	0x04, 0x0f
        /*0016*/ 	.short	(.L_12 - .L_11)


	//   ....[0]....
	.align		4
.L_11:
        /*0018*/ 	.word	index@(vprintf)


	//----- nvinfo : EIATTR_MERCURY_ISA_VERSION
	.align		4
.L_12:
        /*001c*/ 	.byte	0x03, 0x5f
        /*001e*/ 	.short	0x0101


	//----- nvinfo : EIATTR_VRC_CTA_INIT_COUNT
	.align		4
        /*0020*/ 	.byte	0x02, 0x4a
	.zero		1
	.zero		1


	//----- nvinfo : EIATTR_SYSCALL_OFFSETS
	.align		4
        /*0024*/ 	.byte	0x04, 0x46
        /*0026*/ 	.short	(.L_14 - .L_13)


	//   ....[0]....
.L_13:
        /*0028*/ 	.word	0x00000360


	//   ....[1]....
        /*002c*/ 	.word	0x00000430


	//   ....[2]....
        /*0030*/ 	.word	0x000004f0


	//   ....[3]....
        /*0034*/ 	.word	0x000005b0


	//   ....[4]....
        /*0038*/ 	.word	0x00000670


	//   ....[5]....
        /*003c*/ 	.word	0x00000730


	//   ....[6]....
        /*0040*/ 	.word	0x000007f0


	//   ....[7]....
        /*0044*/ 	.word	0x000008b0


	//   ....[8]....
        /*0048*/ 	.word	0x00000970


	//   ....[9]....
        /*004c*/ 	.word	0x00000a30


	//   ....[10]....
        /*0050*/ 	.word	0x00000af0


	//   ....[11]....
        /*0054*/ 	.word	0x00000bb0


	//   ....[12]....
        /*0058*/ 	.word	0x00000c70


	//   ....[13]....
        /*005c*/ 	.word	0x00000d30


	//   ....[14]....
        /*0060*/ 	.word	0x00000df0


	//   ....[15]....
        /*0064*/ 	.word	0x00000ea0


	//   ....[16]....
        /*0068*/ 	.word	0x00000f10


	//   ....[17]....
        /*006c*/ 	.word	0x000010c0


	//   ....[18]....
        /*0070*/ 	.word	0x000012e0


	//----- nvinfo : EIATTR_EXIT_INSTR_OFFSETS
	.align		4
.L_14:
        /*0074*/ 	.byte	0x04, 0x1c
        /*0076*/ 	.short	(.L_16 - .L_15)


	//   ....[0]....
.L_15:
        /*0078*/ 	.word	0x000012f0


	//----- nvinfo : EIATTR_CRS_STACK_SIZE
	.align		4
.L_16:
        /*007c*/ 	.byte	0x04, 0x1e
        /*007e*/ 	.short	(.L_18 - .L_17)
.L_17:
        /*0080*/ 	.word	0x00000000


	//----- nvinfo : EIATTR_SW_WAR
	.align		4
.L_18:
        /*0084*/ 	.byte	0x04, 0x36
        /*0086*/ 	.short	(.L_20 - .L_19)
.L_19:
        /*0088*/ 	.word	0x00000008
.L_20:


//--------------------- .nv.callgraph             --------------------------
	.section	.nv.callgraph,"",@"SHT_CUDA_CALLGRAPH"
	.align	4
	.sectionentsize	8
	.align		4
        /*0000*/ 	.word	0x00000000
	.align		4
        /*0004*/ 	.word	0xffffffff
	.align		4
        /*0008*/ 	.word	index@(_Z12TestLDMatrixv)
	.align		4
        /*000c*/ 	.word	index@(vprintf)
	.align		4
        /*0010*/ 	.word	0x00000000
	.align		4
        /*0014*/ 	.word	0xfffffffe
	.align		4
        /*0018*/ 	.word	0x00000000
	.align		4
        /*001c*/ 	.word	0xfffffffd
	.align		4
        /*0020*/ 	.word	0x00000000
	.align		4
        /*0024*/ 	.word	0xfffffffc


//--------------------- .nv.constant4             --------------------------
	.section	.nv.constant4,"a",@progbits
	.align	8
	.align		8
.nv.constant4:
        /*0000*/ 	.dword	vprintf
	.align		8
        /*0008*/ 	.dword	$str
	.align		8
        /*0010*/ 	.dword	$str$1
	.align		8
        /*0018*/ 	.dword	$str$2


//--------------------- .text._Z12TestLDMatrixv   --------------------------
	.section	.text._Z12TestLDMatrixv,"ax",@progbits
	.align	128
        .global         _Z12TestLDMatrixv
        .type           _Z12TestLDMatrixv,@function
        .size           _Z12TestLDMatrixv,(.L_x_24 - _Z12TestLDMatrixv)
        .other          _Z12TestLDMatrixv,@"STO_CUDA_ENTRY STV_DEFAULT"
_Z12TestLDMatrixv:
.text._Z12TestLDMatrixv:
[----:B------:R-:W0:Y:S01]  /*0000*/  LDC R1, c[0x0][0x37c] ;  /* 0x0000df00ff017b82 */ /* 0x000e220000000800 */
[----:B------:R-:W1:Y:S01]  /*0010*/  S2R R0, SR_TID.X ;  /* 0x0000000000007919 */ /* 0x000e620000002100 */
[----:B------:R-:W2:Y:S01]  /*0020*/  LDCU UR4, c[0x0][0x2f8] ;  /* 0x00005f00ff0477ac */ /* 0x000ea20008000800 */
[----:B0-----:R-:W-:Y:S01]  /*0030*/  VIADD R1, R1, 0xffffffd8 ;  /* 0xffffffd801017836 */ /* 0x001fe20000000000 */
[----:B------:R-:W0:Y:S04]  /*0040*/  LDCU UR5, c[0x0][0x2fc] ;  /* 0x00005f80ff0577ac */ /* 0x000e280008000800 */
[----:B--2---:R-:W-:-:S05]  /*0050*/  IADD3 R22, P1, PT, R1, UR4, RZ ;  /* 0x0000000401167c10 */ /* 0x004fca000ff3e0ff */
[----:B0-----:R-:W-:Y:S01]  /*0060*/  IMAD.X R18, RZ, RZ, UR5, P1 ;  /* 0x00000005ff127e24 */ /* 0x001fe200088e06ff */
[----:B-1----:R-:W-:-:S13]  /*0070*/  ISETP.NE.AND P0, PT, R0, RZ, PT ;  /* 0x000000ff0000720c */ /* 0x002fda0003f05270 */
[----:B------:R-:W-:Y:S05]  /*0080*/  @P0 BRA `(.L_x_0) ;  /* 0x00000010001c0947 */ /* 0x000fea0003800000 */
[----:B------:R-:W0:Y:S01]  /*0090*/  S2R R3, SR_CgaCtaId ;  /* 0x0000000000037919 */ /* 0x000e220000008800 */
[----:B------:R-:W-:Y:S01]  /*00a0*/  MOV R40, 0x400 ;  /* 0x0000040000287802 */ /* 0x000fe20000000f00 */
[----:B------:R-:W-:Y:S02]  /*00b0*/  HFMA2 R41, -RZ, RZ, 0, 0 ;  /* 0x00000000ff297431 */ /* 0x000fe400000001ff */
[----:B------:R-:W-:Y:S01]  /*00c0*/  IMAD.MOV.U32 R42, RZ, RZ, RZ ;  /* 0x000000ffff2a7224 */ /* 0x000fe200078e00ff */
[----:B0-----:R-:W-:-:S07]  /*00d0*/  LEA R40, R3, R40, 0x18 ;  /* 0x0000002803287211 */ /* 0x001fce00078ec0ff */
.L_x_21:
[C---:B------:R-:W-:Y:S01]  /*00e0*/  PRMT R0, R42.reuse, 0x9910, RZ ;  /* 0x000099102a007816 */ /* 0x040fe200000000ff */
[----:B------:R-:W-:Y:S01]  /*00f0*/  VIADD R42, R42, 0x1 ;  /* 0x000000012a2a7836 */ /* 0x000fe20000000000 */
[----:B------:R-:W-:Y:S01]  /*0100*/  BSSY.RECONVERGENT B6, `(.L_x_1) ;  /* 0x00000f5000067945 */ /* 0x000fe20003800200 */
[----:B------:R-:W-:Y:S02]  /*0110*/  IMAD R39, R41, 0x2, R40 ;  /* 0x0000000229277824 */ /* 0x000fe400078e0228 */
[----:B------:R-:W-:Y:S01]  /*0120*/  IMAD R0, R0, 0x2710, RZ ;  /* 0x0000271000007824 */ /* 0x000fe200078e02ff */
[----:B------:R-:W-:Y:S01]  /*0130*/  ISETP.NE.AND P0, PT, R42, 0x4, PT ;  /* 0x000000042a00780c */ /* 0x000fe20003f05270 */
[----:B------:R-:W-:Y:S02]  /*0140*/  IMAD.MOV.U32 R38, RZ, RZ, 0x10 ;  /* 0x00000010ff267424 */ /* 0x000fe400078e00ff */
[C---:B------:R-:W-:Y:S01]  /*0150*/  VIADD R37, R0.reuse, 0x2783 ;  /* 0x0000278300257836 */ /* 0x040fe20000000000 */
[C---:B------:R-:W-:Y:S01]  /*0160*/  IADD3 R19, PT, PT, R0.reuse, 0x2784, RZ ;  /* 0x0000278400137810 */ /* 0x040fe20007ffe0ff */
[C---:B------:R-:W-:Y:S01]  /*0170*/  VIADD R36, R0.reuse, 0x2782 ;  /* 0x0000278200247836 */ /* 0x040fe20000000000 */
[C---:B------:R-:W-:Y:S01]  /*0180*/  IADD3 R34, PT, PT, R0.reuse, 0x2780, RZ ;  /* 0x0000278000227810 */ /* 0x040fe20007ffe0ff */
[C---:B------:R-:W-:Y:S01]  /*0190*/  VIADD R35, R0.reuse, 0x2781 ;  /* 0x0000278100237836 */ /* 0x040fe20000000000 */
[C---:B------:R-:W-:Y:S01]  /*01a0*/  IADD3 R30, PT, PT, R0.reuse, 0x277c, RZ ;  /* 0x0000277c001e7810 */ /* 0x040fe20007ffe0ff */
[C---:B------:R-:W-:Y:S01]  /*01b0*/  VIADD R33, R0.reuse, 0x277f ;  /* 0x0000277f00217836 */ /* 0x040fe20000000000 */
[C---:B------:R-:W-:Y:S01]  /*01c0*/  IADD3 R26, PT, PT, R0.reuse, 0x2778, RZ ;  /* 0x00002778001a7810 */ /* 0x040fe20007ffe0ff */
[C---:B------:R-:W-:Y:S01]  /*01d0*/  VIADD R32, R0.reuse, 0x277e ;  /* 0x0000277e00207836 */ /* 0x040fe20000000000 */
[----:B------:R-:W-:Y:S01]  /*01e0*/  P2R R43, PR, RZ, 0x1 ;  /* 0x00000001ff2b7803 */ /* 0x000fe20000000000 */
[----:B------:R-:W-:-:S02]  /*01f0*/  VIADD R31, R0, 0x277d ;  /* 0x0000277d001f7836 */ /* 0x000fc40000000000 */
[C---:B------:R-:W-:Y:S02]  /*0200*/  VIADD R29, R0.reuse, 0x277b ;  /* 0x0000277b001d7836 */ /* 0x040fe40000000000 */
[C---:B------:R-:W-:Y:S02]  /*0210*/  VIADD R28, R0.reuse, 0x277a ;  /* 0x0000277a001c7836 */ /* 0x040fe40000000000 */
[C---:B------:R-:W-:Y:S02]  /*0220*/  VIADD R27, R0.reuse, 0x2779 ;  /* 0x00002779001b7836 */ /* 0x040fe40000000000 */
[C---:B------:R-:W-:Y:S02]  /*0230*/  VIADD R25, R0.reuse, 0x2777 ;  /* 0x0000277700197836 */ /* 0x040fe40000000000 */
[C---:B------:R-:W-:Y:S02]  /*0240*/  VIADD R24, R0.reuse, 0x2776 ;  /* 0x0000277600187836 */ /* 0x040fe40000000000 */
[----:B------:R-:W-:-:S05]  /*0250*/  VIADD R0, R0, 0x2775 ;  /* 0x0000277500007836 */ /* 0x000fca0000000000 */
[----:B------:R-:W-:-:S07]  /*0260*/  PRMT R23, R0, 0x7610, R23 ;  /* 0x0000761000177816 */ /* 0x000fce0000000017 */
.L_x_19:
[----:B------:R-:W0:Y:S01]  /*0270*/  LDCU UR4, c[0x0][0x2f8] ;  /* 0x00005f00ff0477ac */ /* 0x000e220008000800 */
[----:B------:R-:W-:Y:S01]  /*0280*/  IADD3 R8, PT, PT, R19, -0xf, RZ ;  /* 0xfffffff113087810 */ /* 0x000fe20007ffe0ff */
[----:B------:R-:W-:Y:S01]  /*0290*/  IMAD.IADD R9, R39, 0x1, R38 ;  /* 0x0000000127097824 */ /* 0x000fe200078e0226 */
[----:B------:R-:W-:Y:S01]  /*02a0*/  LOP3.LUT R0, R23, 0xffff, RZ, 0xc0, !PT ;  /* 0x0000ffff17007812 */ /* 0x000fe200078ec0ff */
[----:B------:R-:W-:Y:S01]  /*02b0*/  IMAD.MOV.U32 R6, RZ, RZ, R22 ;  /* 0x000000ffff067224 */ /* 0x000fe200078e0016 */
[----:B------:R-:W-:Y:S01]  /*02c0*/  MOV R16, 0x0 ;  /* 0x0000000000107802 */ /* 0x000fe20000000f00 */
[----:B------:R-:W-:Y:S01]  /*02d0*/  IMAD.MOV.U32 R7, RZ, RZ, R18 ;  /* 0x000000ffff077224 */ /* 0x000fe200078e0012 */
[----:B------:R1:W-:Y:S02]  /*02e0*/  STS.U16 [R9+-0x10], R8 ;  /* 0xfffff00809007388 */ /* 0x0003e40000000400 */
[----:B------:R1:W2:Y:S01]  /*02f0*/  LDC.64 R2, c[0x4][R16] ;  /* 0x0100000010027b82 */ /* 0x0002a20000000a00 */
[----:B0-----:R-:W-:Y:S01]  /*0300*/  VIADD R17, R22, -UR4 ;  /* 0x8000000416117c36 */ /* 0x001fe20008000000 */
[----:B------:R-:W0:Y:S04]  /*0310*/  LDCU.64 UR4, c[0x4][0x8] ;  /* 0x01000100ff0477ac */ /* 0x000e280008000a00 */
[----:B------:R1:W-:Y:S01]  /*0320*/  STL [R17], R0 ;  /* 0x0000000011007387 */ /* 0x0003e20000100800 */
[----:B0-----:R-:W-:Y:S01]  /*0330*/  IMAD.U32 R4, RZ, RZ, UR4 ;  /* 0x00000004ff047e24 */ /* 0x001fe2000f8e00ff */
[----:B-1----:R-:W-:-:S07]  /*0340*/  MOV R5, UR5 ;  /* 0x0000000500057c02 */ /* 0x002fce0008000f00 */
[----:B------:R-:W-:-:S07]  /*0350*/  LEPC R20, `(.L_x_2) ;  /* 0x000000001014794e */ /* 0x000fce0000000000 */
[----:B--2---:R-:W-:Y:S05]  /*0360*/  CALL.ABS.NOINC R2 ;  /* 0x0000000002007343 */ /* 0x004fea0003c00000 */
.L_x_2:
[----:B------:R-:W-:Y:S01]  /*0370*/  LOP3.LUT R0, R24, 0xffff, RZ, 0xc0, !PT ;  /* 0x0000ffff18007812 */ /* 0x000fe200078ec0ff */
[----:B------:R-:W-:Y:S01]  /*0380*/  IMAD.IADD R2, R39, 0x1, R38 ;  /* 0x0000000127027824 */ /* 0x000fe200078e0226 */
[----:B------:R-:W-:Y:S01]  /*0390*/  IADD3 R3, PT, PT, R19, -0xe, RZ ;  /* 0xfffffff213037810 */ /* 0x000fe20007ffe0ff */
[----:B------:R0:W1:Y:S01]  /*03a0*/  LDC.64 R8, c[0x4][R16] ;  /* 0x0100000010087b82 */ /* 0x0000620000000a00 */
[----:B------:R-:W2:Y:S01]  /*03b0*/  LDCU.64 UR4, c[0x4][0x8] ;  /* 0x01000100ff0477ac */ /* 0x000ea20008000a00 */
[----:B------:R0:W-:Y:S01]  /*03c0*/  STL [R17], R0 ;  /* 0x0000000011007387 */ /* 0x0001e20000100800 */
[----:B------:R-:W-:Y:S01]  /*03d0*/  IMAD.MOV.U32 R6, RZ, RZ, R22 ;  /* 0x000000ffff067224 */ /* 0x000fe200078e0016 */
[----:B------:R-:W-:Y:S02]  /*03e0*/  MOV R7, R18 ;  /* 0x0000001200077202 */ /* 0x000fe40000000f00 */
[----:B------:R0:W-:Y:S01]  /*03f0*/  STS.U16 [R2+-0xe], R3 ;  /* 0xfffff20302007388 */ /* 0x0001e20000000400 */
[----:B--2---:R-:W-:-:S02]  /*0400*/  IMAD.U32 R4, RZ, RZ, UR4 ;  /* 0x00000004ff047e24 */ /* 0x004fc4000f8e00ff */
[----:B0-----:R-:W-:-:S07]  /*0410*/  IMAD.U32 R5, RZ, RZ, UR5 ;  /* 0x00000005ff057e24 */ /* 0x001fce000f8e00ff */
[----:B------:R-:W-:-:S07]  /*0420*/  LEPC R20, `(.L_x_3) ;  /* 0x000000001014794e */ /* 0x000fce0000000000 */
[----:B-1----:R-:W-:Y:S05]  /*0430*/  CALL.ABS.NOINC R8 ;  /* 0x0000000008007343 */ /* 0x002fea0003c00000 */
.L_x_3:
[----:B------:R-:W-:Y:S01]  /*0440*/  LOP3.LUT R0, R25, 0xffff, RZ, 0xc0, !PT ;  /* 0x0000ffff19007812 */ /* 0x000fe200078ec0ff */
[----:B------:R-:W-:Y:S01]  /*0450*/  VIADD R3, R19, 0xfffffff3 ;  /* 0xfffffff313037836 */ /* 0x000fe20000000000 */
[----:B------:R0:W1:Y:S01]  /*0460*/  LDC.64 R8, c[0x4][R16] ;  /* 0x0100000010087b82 */ /* 0x0000620000000a00 */
[----:B------:R-:W2:Y:S01]  /*0470*/  LDCU.64 UR4, c[0x4][0x8] ;  /* 0x01000100ff0477ac */ /* 0x000ea20008000a00 */
[----:B------:R-:W-:Y:S01]  /*0480*/  MOV R6, R22 ;  /* 0x0000001600067202 */ /* 0x000fe20000000f00 */
[----:B------:R0:W-:Y:S01]  /*0490*/  STL [R17], R0 ;  /* 0x0000000011007387 */ /* 0x0001e20000100800 */
[----:B------:R-:W-:-:S03]  /*04a0*/  IMAD.MOV.U32 R7, RZ, RZ, R18 ;  /* 0x000000ffff077224 */ /* 0x000fc600078e0012 */
[----:B------:R0:W-:Y:S01]  /*04b0*/  STS.U16 [R2+-0xc], R3 ;  /* 0xfffff40302007388 */ /* 0x0001e20000000400 */
[----:B--2---:R-:W-:Y:S02]  /*04c0*/  IMAD.U32 R4, RZ, RZ, UR4 ;  /* 0x00000004ff047e24 */ /* 0x004fe4000f8e00ff */
[----:B0-----:R-:W-:-:S07]  /*04d0*/  IMAD.U32 R5, RZ, RZ, UR5 ;  /* 0x00000005ff057e24 */ /* 0x001fce000f8e00ff */
[----:B------:R-:W-:-:S07]  /*04e0*/  LEPC R20, `(.L_x_4) ;  /* 0x000000001014794e */ /* 0x000fce0000000000 */
[----:B-1----:R-:W-:Y:S05]  /*04f0*/  CALL.ABS.NOINC R8 ;  /* 0x0000000008007343 */ /* 0x002fea0003c00000 */
.L_x_4:
[----:B------:R-:W-:Y:S01]  /*0500*/  LOP3.LUT R0, R26, 0xffff, RZ, 0xc0, !PT ;  /* 0x0000ffff1a007812 */ /* 0x000fe200078ec0ff */
[----:B------:R-:W-:Y:S01]  /*0510*/  VIADD R3, R19, 0xfffffff4 ;  /* 0xfffffff413037836 */ /* 0x000fe20000000000 */
[----:B------:R0:W1:Y:S01]  /*0520*/  LDC.64 R8, c[0x4][R16] ;  /* 0x0100000010087b82 */ /* 0x0000620000000a00 */
[----:B------:R-:W2:Y:S01]  /*0530*/  LDCU.64 UR4, c[0x4][0x8] ;  /* 0x01000100ff0477ac */ /* 0x000ea20008000a00 */
[----:B------:R-:W-:Y:S01]  /*0540*/  IMAD.MOV.U32 R6, RZ, RZ, R22 ;  /* 0x000000ffff067224 */ /* 0x000fe200078e0016 */
[----:B------:R0:W-:Y:S01]  /*0550*/  STL [R17], R0 ;  /* 0x0000000011007387 */ /* 0x0001e20000100800 */
[----:B------:R-:W-:-:S03]  /*0560*/  IMAD.MOV.U32 R7, RZ, RZ, R18 ;  /* 0x000000ffff077224 */ /* 0x000fc600078e0012 */
[----:B------:R0:W-:Y:S01]  /*0570*/  STS.U16 [R2+-0xa], R3 ;  /* 0xfffff60302007388 */ /* 0x0001e20000000400 */
[----:B--2---:R-:W-:Y:S01]  /*0580*/  IMAD.U32 R4, RZ, RZ, UR4 ;  /* 0x00000004ff047e24 */ /* 0x004fe2000f8e00ff */
[----:B0-----:R-:W-:-:S07]  /*0590*/  MOV R5, UR5 ;  /* 0x0000000500057c02 */ /* 0x001fce0008000f00 */
[----:B------:R-:W-:-:S07]  /*05a0*/  LEPC R20, `(.L_x_5) ;  /* 0x000000001014794e */ /* 0x000fce0000000000 */
[----:B-1----:R-:W-:Y:S05]  /*05b0*/  CALL.ABS.NOINC R8 ;  /* 0x0000000008007343 */ /* 0x002fea0003c00000 */
.L_x_5:
        /* <DEDUP_REMOVED lines=8> */
[----:B--2---:R-:W-:Y:S01]  /*0640*/  MOV R4, UR4 ;  /* 0x0000000400047c02 */ /* 0x004fe20008000f00 */
[----:B0-----:R-:W-:-:S07]  /*0650*/  IMAD.U32 R5, RZ, RZ, UR5 ;  /* 0x00000005ff057e24 */ /* 0x001fce000f8e00ff */
[----:B------:R-:W-:-:S07]  /*0660*/  LEPC R20, `(.L_x_6) ;  /* 0x000000001014794e */ /* 0x000fce0000000000 */
[----:B-1----:R-:W-:Y:S05]  /*0670*/  CALL.ABS.NOINC R8 ;  /* 0x0000000008007343 */ /* 0x002fea0003c00000 */
.L_x_6:
[----:B------:R-:W-:Y:S01]  /*0680*/  LOP3.LUT R0, R28, 0xffff, RZ, 0xc0, !PT ;  /* 0x0000ffff1c007812 */ /* 0x000fe200078ec0ff */
[----:B------:R0:W1:Y:S01]  /*0690*/  LDC.64 R8, c[0x4][R16] ;  /* 0x0100000010087b82 */ /* 0x0000620000000a00 */
[----:B------:R-:W-:Y:S01]  /*06a0*/  IADD3 R3, PT, PT, R19, -0xa, RZ ;  /* 0xfffffff613037810 */ /* 0x000fe20007ffe0ff */
[----:B------:R-:W2:Y:S01]  /*06b0*/  LDCU.64 UR4, c[0x4][0x8] ;  /* 0x01000100ff0477ac */ /* 0x000ea20008000a00 */
[----:B------:R-:W-:Y:S01]  /*06c0*/  IMAD.MOV.U32 R6, RZ, RZ, R22 ;  /* 0x000000ffff067224 */ /* 0x000fe200078e0016 */
[----:B------:R0:W-:Y:S01]  /*06d0*/  STL [R17], R0 ;  /* 0x0000000011007387 */ /* 0x0001e20000100800 */
[----:B------:R-:W-:-:S03]  /*06e0*/  MOV R7, R18 ;  /* 0x0000001200077202 */ /* 0x000fc60000000f00 */
[----:B------:R0:W-:Y:S01]  /*06f0*/  STS.U16 [R2+-0x6], R3 ;  /* 0xfffffa0302007388 */ /* 0x0001e20000000400 */
[----:B--2---:R-:W-:Y:S02]  /*0700*/  IMAD.U32 R4, RZ, RZ, UR4 ;  /* 0x00000004ff047e24 */ /* 0x004fe4000f8e00ff */
[----:B0-----:R-:W-:-:S07]  /*0710*/  IMAD.U32 R5, RZ, RZ, UR5 ;  /* 0x00000005ff057e24 */ /* 0x001fce000f8e00ff */
[----:B------:R-:W-:-:S07]  /*0720*/  LEPC R20, `(.L_x_7) ;  /* 0x000000001014794e */ /* 0x000fce0000000000 */
[----:B-1----:R-:W-:Y:S05]  /*0730*/  CALL.ABS.NOINC R8 ;  /* 0x0000000008007343 */ /* 0x002fea0003c00000 */
.L_x_7:
        /* <DEDUP_REMOVED lines=12> */
.L_x_8:
[----:B------:R-:W-:Y:S01]  /*0800*/  LOP3.LUT R0, R30, 0xffff, RZ, 0xc0, !PT ;  /* 0x0000ffff1e007812 */ /* 0x000fe200078ec0ff */
[----:B------:R0:W1:Y:S01]  /*0810*/  LDC.64 R8, c[0x4][R16] ;  /* 0x0100000010087b82 */ /* 0x0000620000000a00 */
[----:B------:R-:W-:Y:S01]  /*0820*/  IADD3 R3, PT, PT, R19, -0x8, RZ ;  /* 0xfffffff813037810 */ /* 0x000fe20007ffe0ff */
        /* <DEDUP_REMOVED lines=9> */
.L_x_9:
[----:B------:R-:W-:Y:S01]  /*08c0*/  LOP3.LUT R0, R31, 0xffff, RZ, 0xc0, !PT ;  /* 0x0000ffff1f007812 */ /* 0x000fe200078ec0ff */
[----:B------:R-:W-:Y:S01]  /*08d0*/  VIADD R3, R19, 0xfffffff9 ;  /* 0xfffffff913037836 */ /* 0x000fe20000000000 */
[----:B------:R0:W1:Y:S01]  /*08e0*/  LDC.64 R8, c[0x4][R16] ;  /* 0x0100000010087b82 */ /* 0x0000620000000a00 */
[----:B------:R-:W2:Y:S01]  /*08f0*/  LDCU.64 UR4, c[0x4][0x8] ;  /* 0x01000100ff0477ac */ /* 0x000ea20008000a00 */
[----:B------:R-:W-:Y:S01]  /*0900*/  IMAD.MOV.U32 R6, RZ, RZ, R22 ;  /* 0x000000ffff067224 */ /* 0x000fe200078e0016 */
[----:B------:R0:W-:Y:S01]  /*0910*/  STL [R17], R0 ;  /* 0x0000000011007387 */ /* 0x0001e20000100800 */
[----:B------:R-:W-:-:S03]  /*0920*/  MOV R7, R18 ;  /* 0x0000001200077202 */ /* 0x000fc60000000f00 */
[----:B------:R0:W-:Y:S01]  /*0930*/  STS.U16 [R2], R3 ;  /* 0x0000000302007388 */ /* 0x0001e20000000400 */
[----:B--2---:R-:W-:Y:S01]  /*0940*/  MOV R4, UR4 ;  /* 0x0000000400047c02 */ /* 0x004fe20008000f00 */
[----:B0-----:R-:W-:-:S07]  /*0950*/  IMAD.U32 R5, RZ, RZ, UR5 ;  /* 0x00000005ff057e24 */ /* 0x001fce000f8e00ff */
[----:B------:R-:W-:-:S07]  /*0960*/  LEPC R20, `(.L_x_10) ;  /* 0x000000001014794e */ /* 0x000fce0000000000 */
[----:B-1----:R-:W-:Y:S05]  /*0970*/  CALL.ABS.NOINC R8 ;  /* 0x0000000008007343 */ /* 0x002fea0003c00000 */
.L_x_10:
[----:B------:R-:W-:Y:S01]  /*0980*/  LOP3.LUT R0, R32, 0xffff, RZ, 0xc0, !PT ;  /* 0x0000ffff20007812 */ /* 0x000fe200078ec0ff */
[----:B------:R-:W-:Y:S01]  /*0990*/  VIADD R3, R19, 0xfffffffa ;  /* 0xfffffffa13037836 */ /* 0x000fe20000000000 */
[----:B------:R0:W1:Y:S01]  /*09a0*/  LDC.64 R8, c[0x4][R16] ;  /* 0x0100000010087b82 */ /* 0x0000620000000a00 */
[----:B------:R-:W2:Y:S01]  /*09b0*/  LDCU.64 UR4, c[0x4][0x8] ;  /* 0x01000100ff0477ac */ /* 0x000ea20008000a00 */
[----:B------:R-:W-:Y:S01]  /*09c0*/  IMAD.MOV.U32 R6, RZ, RZ, R22 ;  /* 0x000000ffff067224 */ /* 0x000fe200078e0016 */
[----:B------:R0:W-:Y:S01]  /*09d0*/  STL [R17], R0 ;  /* 0x0000000011007387 */ /* 0x0001e20000100800 */
[----:B------:R-:W-:-:S03]  /*09e0*/  IMAD.MOV.U32 R7, RZ, RZ, R18 ;  /* 0x000000ffff077224 */ /* 0x000fc600078e0012 */
[----:B------:R0:W-:Y:S01]  /*09f0*/  STS.U16 [R2+0x2], R3 ;  /* 0x0000020302007388 */ /* 0x0001e20000000400 */
[----:B--2---:R-:W-:Y:S01]  /*0a00*/  IMAD.U32 R4, RZ, RZ, UR4 ;  /* 0x00000004ff047e24 */ /* 0x004fe2000f8e00ff */
[----:B0-----:R-:W-:-:S07]  /*0a10*/  MOV R5, UR5 ;  /* 0x0000000500057c02 */ /* 0x001fce0008000f00 */
[----:B------:R-:W-:-:S07]  /*0a20*/  LEPC R20, `(.L_x_11) ;  /* 0x000000001014794e */ /* 0x000fce0000000000 */
[----:B-1----:R-:W-:Y:S05]  /*0a30*/  CALL.ABS.NOINC R8 ;  /* 0x0000000008007343 */ /* 0x002fea0003c00000 */
.L_x_11:
[----:B------:R-:W-:Y:S01]  /*0a40*/  LOP3.LUT R0, R33, 0xffff, RZ, 0xc0, !PT ;  /* 0x0000ffff21007812 */ /* 0x000fe200078ec0ff */
[----:B------:R0:W1:Y:S01]  /*0a50*/  LDC.64 R8, c[0x4][R16] ;  /* 0x0100000010087b82 */ /* 0x0000620000000a00 */
[----:B------:R-:W-:Y:S01]  /*0a60*/  IADD3 R3, PT, PT, R19, -0x5, RZ ;  /* 0xfffffffb13037810 */ /* 0x000fe20007ffe0ff */
[----:B------:R-:W2:Y:S01]  /*0a70*/  LDCU.64 UR4, c[0x4][0x8] ;  /* 0x01000100ff0477ac */ /* 0x000ea20008000a00 */
[----:B------:R-:W-:Y:S01]  /*0a80*/  MOV R6, R22 ;  /* 0x0000001600067202 */ /* 0x000fe20000000f00 */
[----:B------:R0:W-:Y:S01]  /*0a90*/  STL [R17], R0 ;  /* 0x0000000011007387 */ /* 0x0001e20000100800 */
[----:B------:R-:W-:-:S03]  /*0aa0*/  IMAD.MOV.U32 R7, RZ, RZ, R18 ;  /* 0x000000ffff077224 */ /* 0x000fc600078e0012 */
[----:B------:R0:W-:Y:S01]  /*0ab0*/  STS.U16 [R2+0x4], R3 ;  /* 0x0000040302007388 */ /* 0x0001e20000000400 */
[----:B--2---:R-:W-:Y:S02]  /*0ac0*/  IMAD.U32 R4, RZ, RZ, UR4 ;  /* 0x00000004ff047e24 */ /* 0x004fe4000f8e00ff */
[----:B0-----:R-:W-:-:S07]  /*0ad0*/  IMAD.U32 R5, RZ, RZ, UR5 ;  /* 0x00000005ff057e24 */ /* 0x001fce000f8e00ff */
[----:B------:R-:W-:-:S07]  /*0ae0*/  LEPC R20, `(.L_x_12) ;  /* 0x000000001014794e */ /* 0x000fce0000000000 */
[----:B-1----:R-:W-:Y:S05]  /*0af0*/  CALL.ABS.NOINC R8 ;  /* 0x0000000008007343 */ /* 0x002fea0003c00000 */
.L_x_12:
[----:B------:R-:W-:Y:S01]  /*0b00*/  LOP3.LUT R0, R34, 0xffff, RZ, 0xc0, !PT ;  /* 0x0000ffff22007812 */ /* 0x000fe200078ec0ff */
[----:B------:R-:W-:Y:S01]  /*0b10*/  VIADD R3, R19, 0xfffffffc ;  /* 0xfffffffc13037836 */ /* 0x000fe20000000000 */
[----:B------:R0:W1:Y:S01]  /*0b20*/  LDC.64 R8, c[0x4][R16] ;  /* 0x0100000010087b82 */ /* 0x0000620000000a00 */
[----:B------:R-:W2:Y:S01]  /*0b30*/  LDCU.64 UR4, c[0x4][0x8] ;  /* 0x01000100ff0477ac */ /* 0x000ea20008000a00 */
[----:B------:R-:W-:Y:S01]  /*0b40*/  IMAD.MOV.U32 R6, RZ, RZ, R22 ;  /* 0x000000ffff067224 */ /* 0x000fe200078e0016 */
[----:B------:R0:W-:Y:S01]  /*0b50*/  STL [R17], R0 ;  /* 0x0000000011007387 */ /* 0x0001e20000100800 */
[----:B------:R-:W-:-:S03]  /*0b60*/  MOV R7, R18 ;  /* 0x0000001200077202 */ /* 0x000fc60000000f00 */
[----:B------:R0:W-:Y:S01]  /*0b70*/  STS.U16 [R2+0x6], R3 ;  /* 0x0000060302007388 */ /* 0x0001e20000000400 */
[----:B--2---:R-:W-:Y:S01]  /*0b80*/  MOV R4, UR4 ;  /* 0x0000000400047c02 */ /* 0x004fe20008000f00 */
[----:B0-----:R-:W-:-:S07]  /*0b90*/  IMAD.U32 R5, RZ, RZ, UR5 ;  /* 0x00000005ff057e24 */ /* 0x001fce000f8e00ff */
[----:B------:R-:W-:-:S07]  /*0ba0*/  LEPC R20, `(.L_x_13) ;  /* 0x000000001014794e */ /* 0x000fce0000000000 */
[----:B-1----:R-:W-:Y:S05]  /*0bb0*/  CALL.ABS.NOINC R8 ;  /* 0x0000000008007343 */ /* 0x002fea0003c00000 */
.L_x_13:
        /* <DEDUP_REMOVED lines=12> */
.L_x_14:
        /* <DEDUP_REMOVED lines=12> */
.L_x_15:
        /* <DEDUP_REMOVED lines=12> */
.L_x_16:
[----:B------:R-:W-:Y:S01]  /*0e00*/  LOP3.LUT R0, R19, 0xffff, RZ, 0xc0, !PT ;  /* 0x0000ffff13007812 */ /* 0x000fe200078ec0ff */
[----:B------:R0:W-:Y:S01]  /*0e10*/  STS.U16 [R2+0xe], R19 ;  /* 0x00000e1302007388 */ /* 0x0001e20000000400 */
[----:B------:R0:W1:Y:S01]  /*0e20*/  LDC.64 R8, c[0x4][R16] ;  /* 0x0100000010087b82 */ /* 0x0000620000000a00 */
[----:B------:R-:W2:Y:S01]  /*0e30*/  LDCU.64 UR4, c[0x4][0x8] ;  /* 0x01000100ff0477ac */ /* 0x000ea20008000a00 */
[----:B------:R-:W-:Y:S01]  /*0e40*/  MOV R6, R22 ;  /* 0x0000001600067202 */ /* 0x000fe20000000f00 */
[----:B------:R0:W-:Y:S01]  /*0e50*/  STL [R17], R0 ;  /* 0x0000000011007387 */ /* 0x0001e20000100800 */
[----:B------:R-:W-:Y:S02]  /*0e60*/  IMAD.MOV.U32 R7, RZ, RZ, R18 ;  /* 0x000000ffff077224 */ /* 0x000fe400078e0012 */
[----:B--2---:R-:W-:Y:S02]  /*0e70*/  IMAD.U32 R4, RZ, RZ, UR4 ;  /* 0x00000004ff047e24 */ /* 0x004fe4000f8e00ff */
[----:B0-----:R-:W-:-:S07]  /*0e80*/  IMAD.U32 R5, RZ, RZ, UR5 ;  /* 0x00000005ff057e24 */ /* 0x001fce000f8e00ff */
[----:B------:R-:W-:-:S07]  /*0e90*/  LEPC R20, `(.L_x_17) ;  /* 0x000000001014794e */ /* 0x000fce0000000000 */
[----:B-1----:R-:W-:Y:S05]  /*0ea0*/  CALL.ABS.NOINC R8 ;  /* 0x0000000008007343 */ /* 0x002fea0003c00000 */
.L_x_17:
[----:B------:R0:W1:Y:S01]  /*0eb0*/  LDC.64 R2, c[0x4][R16] ;  /* 0x0100000010027b82 */ /* 0x0000620000000a00 */
[----:B------:R-:W2:Y:S01]  /*0ec0*/  LDCU.64 UR4, c[0x4][0x10] ;  /* 0x01000200ff0477ac */ /* 0x000ea20008000a00 */
[----:B------:R-:W-:Y:S01]  /*0ed0*/  CS2R R6, SRZ ;  /* 0x0000000000067805 */ /* 0x000fe2000001ff00 */
[----:B--2---:R-:W-:Y:S01]  /*0ee0*/  IMAD.U32 R4, RZ, RZ, UR4 ;  /* 0x00000004ff047e24 */ /* 0x004fe2000f8e00ff */
[----:B0-----:R-:W-:-:S07]  /*0ef0*/  MOV R5, UR5 ;  /* 0x0000000500057c02 */ /* 0x001fce0008000f00 */
[----:B------:R-:W-:-:S07]  /*0f00*/  LEPC R20, `(.L_x_18) ;  /* 0x000000001014794e */ /* 0x000fce0000000000 */
[----:B-1----:R-:W-:Y:S05]  /*0f10*/  CALL.ABS.NOINC R2 ;  /* 0x0000000002007343 */ /* 0x002fea0003c00000 */
.L_x_18:
[----:B------:R-:W-:Y:S01]  /*0f20*/  VIADD R38, R38, 0x20 ;  /* 0x0000002026267836 */ /* 0x000fe20000000000 */
[----:B------:R-:W-:Y:S01]  /*0f30*/  IADD3 R37, PT, PT, R37, 0x64, RZ ;  /* 0x0000006425257810 */ /* 0x000fe20007ffe0ff */
[----:B------:R-:W-:Y:S01]  /*0f40*/  VIADD R19, R19, 0x64 ;  /* 0x0000006413137836 */ /* 0x000fe20000000000 */
[----:B------:R-:W-:Y:S01]  /*0f50*/  IADD3 R34, PT, PT, R34, 0x64, RZ ;  /* 0x0000006422227810 */ /* 0x000fe20007ffe0ff */
[----:B------:R-:W-:Y:S01]  /*0f60*/  VIADD R36, R36, 0x64 ;  /* 0x0000006424247836 */ /* 0x000fe20000000000 */
[----:B------:R-:W-:Y:S01]  /*0f70*/  ISETP.NE.AND P0, PT, R38, 0x210, PT ;  /* 0x000002102600780c */ /* 0x000fe20003f05270 */
[----:B------:R-:W-:Y:S01]  /*0f80*/  VIADD R35, R35, 0x64 ;  /* 0x0000006423237836 */ /* 0x000fe20000000000 */
[----:B------:R-:W-:Y:S01]  /*0f90*/  IADD3 R31, PT, PT, R31, 0x64, RZ ;  /* 0x000000641f1f7810 */ /* 0x000fe20007ffe0ff */
[----:B------:R-:W-:Y:S01]  /*0fa0*/  VIADD R33, R33, 0x64 ;  /* 0x0000006421217836 */ /* 0x000fe20000000000 */
[----:B------:R-:W-:Y:S01]  /*0fb0*/  IADD3 R28, PT, PT, R28, 0x64, RZ ;  /* 0x000000641c1c7810 */ /* 0x000fe20007ffe0ff */
[----:B------:R-:W-:Y:S01]  /*0fc0*/  VIADD R32, R32, 0x64 ;  /* 0x0000006420207836 */ /* 0x000fe20000000000 */
[----:B------:R-:W-:Y:S01]  /*0fd0*/  IADD3 R25, PT, PT, R25, 0x64, RZ ;  /* 0x0000006419197810 */ /* 0x000fe20007ffe0ff */
[----:B------:R-:W-:-:S02]  /*0fe0*/  VIADD R30, R30, 0x64 ;  /* 0x000000641e1e7836 */ /* 0x000fc40000000000 */
[----:B------:R-:W-:Y:S02]  /*0ff0*/  VIADD R29, R29, 0x64 ;  /* 0x000000641d1d7836 */ /* 0x000fe40000000000 */
[----:B------:R-:W-:Y:S02]  /*1000*/  VIADD R27, R27, 0x64 ;  /* 0x000000641b1b7836 */ /* 0x000fe40000000000 */
[----:B------:R-:W-:Y:S02]  /*1010*/  VIADD R26, R26, 0x64 ;  /* 0x000000641a1a7836 */ /* 0x000fe40000000000 */
[----:B------:R-:W-:Y:S02]  /*1020*/  VIADD R24, R24, 0x64 ;  /* 0x0000006418187836 */ /* 0x000fe40000000000 */
[----:B------:R-:W-:Y:S01]  /*1030*/  VIADD R23, R23, 0x64 ;  /* 0x0000006417177836 */ /* 0x000fe20000000000 */
[----:B------:R-:W-:Y:S06]  /*1040*/  @P0 BRA `(.L_x_19) ;  /* 0xfffffff000880947 */ /* 0x000fec000383ffff */
[----:B------:R-:W-:Y:S05]  /*1050*/  BSYNC.RECONVERGENT B6 ;  /* 0x0000000000067941 */ /* 0x000fea0003800200 */
.L_x_1:
[----:B------:R-:W0:Y:S01]  /*1060*/  LDC.64 R16, c[0x4][R16] ;  /* 0x0100000010107b82 */ /* 0x000e220000000a00 */
[----:B------:R-:W1:Y:S01]  /*1070*/  LDCU.64 UR4, c[0x4][0x10] ;  /* 0x01000200ff0477ac */ /* 0x000e620008000a00 */
[----:B------:R-:W-:Y:S02]  /*1080*/  CS2R R6, SRZ ;  /* 0x0000000000067805 */ /* 0x000fe4000001ff00 */
[----:B-1----:R-:W-:Y:S01]  /*1090*/  MOV R4, UR4 ;  /* 0x0000000400047c02 */ /* 0x002fe20008000f00 */
[----:B------:R-:W-:-:S07]  /*10a0*/  IMAD.U32 R5, RZ, RZ, UR5 ;  /* 0x00000005ff057e24 */ /* 0x000fce000f8e00ff */
[----:B------:R-:W-:-:S07]  /*10b0*/  LEPC R20, `(.L_x_20) ;  /* 0x000000001014794e */ /* 0x000fce0000000000 */
[----:B0-----:R-:W-:Y:S05]  /*10c0*/  CALL.ABS.NOINC R16 ;  /* 0x0000000010007343 */ /* 0x001fea0003c00000 */
.L_x_20:
[----:B------:R-:W-:Y:S01]  /*10d0*/  ISETP.NE.AND P6, PT, R43, RZ, PT ;  /* 0x000000ff2b00720c */ /* 0x000fe20003fc5270 */
[----:B------:R-:W-:-:S12]  /*10e0*/  VIADD R41, R41, 0x100 ;  /* 0x0000010029297836 */ /* 0x000fd80000000000 */
[----:B------:R-:W-:Y:S05]  /*10f0*/  @P6 BRA `(.L_x_21) ;  /* 0xffffffec00f86947 */ /* 0x000fea000383ffff */
.L_x_0:
[----:B------:R-:W0:Y:S01]  /*1100*/  S2R R3, SR_TID.X ;  /* 0x0000000000037919 */ /* 0x000e220000002100 */
[----:B------:R-:W-:Y:S05]  /*1110*/  WARPSYNC.ALL ;  /* 0x0000000000007948 */ /* 0x000fea0003800000 */
[----:B------:R-:W1:Y:S08]  /*1120*/  S2UR UR5, SR_CgaCtaId ;  /* 0x00000000000579c3 */ /* 0x000e700000008800 */
[----:B------:R-:W-:Y:S06]  /*1130*/  BAR.SYNC.DEFER_BLOCKING 0x0 ;  /* 0x0000000000007b1d */ /* 0x000fec0000010000 */
[----:B------:R-:W-:-:S02]  /*1140*/  UMOV UR4, 0x400 ;  /* 0x0000040000047882 */ /* 0x000fc40000000000 */
[----:B-1----:R-:W-:Y:S01]  /*1150*/  ULEA UR4, UR5, UR4, 0x18 ;  /* 0x0000000405047291 */ /* 0x002fe2000f8ec0ff */
[----:B0-----:R-:W-:-:S05]  /*1160*/  SHF.L.U32 R2, R3, 0x5, RZ ;  /* 0x0000000503027819 */ /* 0x001fca00000006ff */
[----:B------:R-:W-:Y:S01]  /*1170*/  LEA R0, R3, UR4, 0x6 ;  /* 0x0000000403007c11 */ /* 0x000fe2000f8e30ff */
[----:B------:R-:W-:Y:S04]  /*1180*/  STL.64 [R1], R2 ;  /* 0x0000000201007387 */ /* 0x000fe80000100a00 */
[----:B------:R0:W1:Y:S01]  /*1190*/  LDSM.16.MT88.4 R4, [R0] ;  /* 0x000000000004783b */ /* 0x0000620000004200 */
[----:B------:R-:W2:Y:S01]  /*11a0*/  LDCU.64 UR4, c[0x4][0x18] ;  /* 0x01000300ff0477ac */ /* 0x000ea20008000a00 */
[----:B0-----:R-:W-:-:S04]  /*11b0*/  MOV R0, 0x0 ;  /* 0x0000000000007802 */ /* 0x001fc80000000f00 */
[----:B------:R0:W3:Y:S01]  /*11c0*/  LDC.64 R2, c[0x4][R0] ;  /* 0x0100000000027b82 */ /* 0x0000e20000000a00 */
[----:B-1----:R-:W-:Y:S02]  /*11d0*/  SHF.R.U32.HI R9, RZ, 0x10, R4 ;  /* 0x00000010ff097819 */ /* 0x002fe40000011604 */
[----:B------:R-:W-:Y:S01]  /*11e0*/  LOP3.LUT R8, R4, 0xffff, RZ, 0xc0, !PT ;  /* 0x0000ffff04087812 */ /* 0x000fe200078ec0ff */
[----:B--2---:R-:W-:Y:S01]  /*11f0*/  IMAD.U32 R4, RZ, RZ, UR4 ;  /* 0x00000004ff047e24 */ /* 0x004fe2000f8e00ff */
[----:B------:R-:W-:Y:S02]  /*1200*/  SHF.R.U32.HI R11, RZ, 0x10, R5 ;  /* 0x00000010ff0b7819 */ /* 0x000fe40000011605 */
[----:B------:R-:W-:Y:S01]  /*1210*/  LOP3.LUT R10, R5, 0xffff, RZ, 0xc0, !PT ;  /* 0x0000ffff050a7812 */ /* 0x000fe200078ec0ff */
[----:B------:R0:W-:Y:S01]  /*1220*/  STL.64 [R1+0x8], R8 ;  /* 0x0000080801007387 */ /* 0x0001e20000100a00 */
[----:B------:R-:W-:Y:S01]  /*1230*/  SHF.R.U32.HI R13, RZ, 0x10, R6 ;  /* 0x00000010ff0d7819 */ /* 0x000fe20000011606 */
[----:B------:R-:W-:Y:S01]  /*1240*/  IMAD.U32 R5, RZ, RZ, UR5 ;  /* 0x00000005ff057e24 */ /* 0x000fe2000f8e00ff */
[----:B------:R-:W-:Y:S01]  /*1250*/  LOP3.LUT R12, R6, 0xffff, RZ, 0xc0, !PT ;  /* 0x0000ffff060c7812 */ /* 0x000fe200078ec0ff */
[----:B------:R0:W-:Y:S01]  /*1260*/  STL.64 [R1+0x10], R10 ;  /* 0x0000100a01007387 */ /* 0x0001e20000100a00 */
[----:B------:R-:W-:-:S02]  /*1270*/  SHF.R.U32.HI R15, RZ, 0x10, R7 ;  /* 0x00000010ff0f7819 */ /* 0x000fc40000011607 */
[----:B------:R-:W-:Y:S01]  /*1280*/  LOP3.LUT R14, R7, 0xffff, RZ, 0xc0, !PT ;  /* 0x0000ffff070e7812 */ /* 0x000fe200078ec0ff */
[----:B------:R0:W-:Y:S01]  /*1290*/  STL.64 [R1+0x18], R12 ;  /* 0x0000180c01007387 */ /* 0x0001e20000100a00 */
[----:B------:R-:W-:Y:S01]  /*12a0*/  MOV R6, R22 ;  /* 0x0000001600067202 */ /* 0x000fe20000000f00 */
[----:B------:R-:W-:Y:S02]  /*12b0*/  IMAD.MOV.U32 R7, RZ, RZ, R18 ;  /* 0x000000ffff077224 */ /* 0x000fe400078e0012 */
[----:B------:R0:W-:Y:S05]  /*12c0*/  STL.64 [R1+0x20], R14 ;  /* 0x0000200e01007387 */ /* 0x0001ea0000100a00 */
[----:B------:R-:W-:-:S07]  /*12d0*/  LEPC R20, `(.L_x_22) ;  /* 0x000000001014794e */ /* 0x000fce0000000000 */
[----:B0--3--:R-:W-:Y:S05]  /*12e0*/  CALL.ABS.NOINC R2 ;  /* 0x0000000002007343 */ /* 0x009fea0003c00000 */
.L_x_22:
[----:B------:R-:W-:Y:S05]  /*12f0*/  EXIT ;  /* 0x000000000000794d */ /* 0x000fea0003800000 */
.L_x_23:
[----:B------:R-:W-:-:S00]  /*1300*/  BRA `(.L_x_23) ;  /* 0xfffffffc00fc7947 */ /* 0x000fc0000383ffff */
[----:B------:R-:W-:-:S00]  /*1310*/  NOP ;  /* 0x0000000000007918 */ /* 0x000fc00000000000 */
        /* <DEDUP_REMOVED lines=14> */
.L_x_24:


//--------------------- .nv.global.init           --------------------------
	.section	.nv.global.init,"aw",@progbits
.nv.global.init:
	.type		$str$1,@object
	.size		$str$1,($str - $str$1)
$str$1:
        /*0000*/ 	.byte	0x0a, 0x00
	.type		$str,@object
	.size		$str,($str$2 - $str)
$str:
        /*0002*/ 	.byte	0x20, 0x25, 0x36, 0x64, 0x00
	.type		$str$2,@object
	.size		$str$2,(.L_2 - $str$2)
$str$2:
        /*0007*/ 	.byte	0x4f, 0x46, 0x46, 0x53, 0x45, 0x54, 0x20, 0x25, 0x34, 0x64, 0x20, 0x20, 0x74, 0x69, 0x64, 0x3a
        /*0017*/ 	.byte	0x20, 0x25, 0x33, 0x64, 0x20, 0x7c, 0x20, 0x41, 0x20, 0x7c, 0x20, 0x25, 0x36, 0x64, 0x20, 0x25
        /*0027*/ 	.byte	0x36, 0x64, 0x20, 0x7c, 0x20, 0x25, 0x36, 0x64, 0x20, 0x25, 0x36, 0x64, 0x20, 0x7c, 0x20, 0x25
        /*0037*/ 	.byte	0x36, 0x64, 0x20, 0x25, 0x36, 0x64, 0x20, 0x7c, 0x20, 0x25, 0x36, 0x64, 0x20, 0x25, 0x36, 0x64
        /*0047*/ 	.byte	0x20, 0x7c, 0x0a, 0x00
.L_2:


//--------------------- .nv.shared._Z12TestLDMatrixv --------------------------
	.section	.nv.shared._Z12TestLDMatrixv,"aw",@nobits
	.sectionflags	@""
	.align	2
.nv.shared._Z12TestLDMatrixv:
	.zero		3072


//--------------------- .nv.shared.reserved.0     --------------------------
	.section	.nv.shared.reserved.0,"aw",@nobits
	.weak		__nv_reservedSMEM_offset_0_alias
	.size		__nv_reservedSMEM_offset_0_alias, 0, 64
	.other		__nv_reservedSMEM_offset_0_alias,@"STO_CUDA_RESERVED_SHARED STV_DEFAULT"
__nv_reservedSMEM_offset_0_alias:
	.zero		0
	.zero		64


//--------------------- .nv.constant0._Z12TestLDMatrixv --------------------------
	.section	.nv.constant0._Z12TestLDMatrixv,"a",@progbits
	.sectionflags	@""
	.align	4
.nv.constant0._Z12TestLDMatrixv:
	.zero		896


//--------------------- SYMBOLS --------------------------

	.type		.nv.reservedSmem.offset0,@object
	.size		.nv.reservedSmem.offset0,0x4
	.type		.nv.reservedSmem.cap,@object
	.size		.nv.reservedSmem.cap,0x4
	.type		vprintf,@function
